//
// Generated by NVIDIA NVVM Compiler
//
// Compiler Build ID: CL-36424714
// Cuda compilation tools, release 13.0, V13.0.88
// Based on NVVM 20.0.0
//

.version 9.0
.target sm_100
.address_size 64

	// .globl	_Z16fill_random_flatPfmj
// _ZZ21reduce_row_max_updatePKfiiPfPiiE4smax has been demoted
// _ZZ21reduce_row_max_updatePKfiiPfPiiE4sarg has been demoted

.visible .entry _Z16fill_random_flatPfmj(
	.param .u64 .ptr .align 1 _Z16fill_random_flatPfmj_param_0,
	.param .u64 _Z16fill_random_flatPfmj_param_1,
	.param .u32 _Z16fill_random_flatPfmj_param_2
)
{
	.reg .pred 	%p<3>;
	.reg .b32 	%r<18>;
	.reg .b32 	%f<4>;
	.reg .b64 	%rd<15>;

	ld.param.u64 	%rd7, [_Z16fill_random_flatPfmj_param_0];
	ld.param.u64 	%rd8, [_Z16fill_random_flatPfmj_param_1];
	ld.param.u32 	%r1, [_Z16fill_random_flatPfmj_param_2];
	mov.u32 	%r2, %ctaid.x;
	mov.u32 	%r3, %ntid.x;
	cvt.u64.u32 	%rd1, %r3;
	mul.wide.u32 	%rd9, %r2, %r3;
	mov.u32 	%r4, %tid.x;
	cvt.u64.u32 	%rd10, %r4;
	add.s64 	%rd14, %rd9, %rd10;
	setp.ge.u64 	%p1, %rd14, %rd8;
	@%p1 bra 	$L__BB0_3;
	mov.u32 	%r5, %nctaid.x;
	cvt.u64.u32 	%rd11, %r5;
	mul.lo.s64 	%rd3, %rd1, %rd11;
	cvta.to.global.u64 	%rd4, %rd7;
$L__BB0_2:
	cvt.u32.u64 	%r6, %rd14;
	xor.b32  	%r7, %r1, %r6;
	shr.u32 	%r8, %r7, 16;
	xor.b32  	%r9, %r7, %r8;
	xor.b32  	%r10, %r9, 61;
	mul.lo.s32 	%r11, %r10, 9;
	shr.u32 	%r12, %r11, 4;
	xor.b32  	%r13, %r12, %r11;
	mul.lo.s32 	%r14, %r13, 668265261;
	shr.u32 	%r15, %r14, 15;
	and.b32  	%r16, %r14, 16777215;
	xor.b32  	%r17, %r16, %r15;
	cvt.rn.f32.u32 	%f1, %r17;
	mul.f32 	%f2, %f1, 0f33800000;
	fma.rn.f32 	%f3, %f2, 0f40000000, 0fBF800000;
	shl.b64 	%rd12, %rd14, 2;
	add.s64 	%rd13, %rd4, %rd12;
	st.global.f32 	[%rd13], %f3;
	add.s64 	%rd14, %rd14, %rd3;
	setp.lt.u64 	%p2, %rd14, %rd8;
	@%p2 bra 	$L__BB0_2;
$L__BB0_3:
	ret;

}
	// .globl	_Z9init_bestPfPii
.visible .entry _Z9init_bestPfPii(
	.param .u64 .ptr .align 1 _Z9init_bestPfPii_param_0,
	.param .u64 .ptr .align 1 _Z9init_bestPfPii_param_1,
	.param .u32 _Z9init_bestPfPii_param_2
)
{
	.reg .pred 	%p<2>;
	.reg .b32 	%r<8>;
	.reg .b64 	%rd<8>;

	ld.param.u64 	%rd1, [_Z9init_bestPfPii_param_0];
	ld.param.u64 	%rd2, [_Z9init_bestPfPii_param_1];
	ld.param.u32 	%r2, [_Z9init_bestPfPii_param_2];
	mov.u32 	%r3, %ctaid.x;
	mov.u32 	%r4, %ntid.x;
	mov.u32 	%r5, %tid.x;
	mad.lo.s32 	%r1, %r3, %r4, %r5;
	setp.ge.s32 	%p1, %r1, %r2;
	@%p1 bra 	$L__BB1_2;
	cvta.to.global.u64 	%rd3, %rd1;
	cvta.to.global.u64 	%rd4, %rd2;
	mul.wide.s32 	%rd5, %r1, 4;
	add.s64 	%rd6, %rd3, %rd5;
	mov.b32 	%r6, -8388608;
	st.global.u32 	[%rd6], %r6;
	add.s64 	%rd7, %rd4, %rd5;
	mov.b32 	%r7, -1;
	st.global.u32 	[%rd7], %r7;
$L__BB1_2:
	ret;

}
	// .globl	_Z21reduce_row_max_updatePKfiiPfPii
.visible .entry _Z21reduce_row_max_updatePKfiiPfPii(
	.param .u64 .ptr .align 1 _Z21reduce_row_max_updatePKfiiPfPii_param_0,
	.param .u32 _Z21reduce_row_max_updatePKfiiPfPii_param_1,
	.param .u32 _Z21reduce_row_max_updatePKfiiPfPii_param_2,
	.param .u64 .ptr .align 1 _Z21reduce_row_max_updatePKfiiPfPii_param_3,
	.param .u64 .ptr .align 1 _Z21reduce_row_max_updatePKfiiPfPii_param_4,
	.param .u32 _Z21reduce_row_max_updatePKfiiPfPii_param_5
)
{
	.reg .pred 	%p<23>;
	.reg .b32 	%r<33>;
	.reg .b32 	%f<27>;
	.reg .b64 	%rd<13>;
	// demoted variable
	.shared .align 4 .b8 _ZZ21reduce_row_max_updatePKfiiPfPiiE4smax[1024];
	// demoted variable
	.shared .align 4 .b8 _ZZ21reduce_row_max_updatePKfiiPfPiiE4sarg[1024];
	ld.param.u64 	%rd3, [_Z21reduce_row_max_updatePKfiiPfPii_param_0];
	ld.param.u32 	%r11, [_Z21reduce_row_max_updatePKfiiPfPii_param_1];
	ld.param.u32 	%r12, [_Z21reduce_row_max_updatePKfiiPfPii_param_2];
	ld.param.u64 	%rd4, [_Z21reduce_row_max_updatePKfiiPfPii_param_3];
	ld.param.u64 	%rd5, [_Z21reduce_row_max_updatePKfiiPfPii_param_4];
	ld.param.u32 	%r13, [_Z21reduce_row_max_updatePKfiiPfPii_param_5];
	mov.u32 	%r1, %ctaid.x;
	setp.ge.s32 	%p1, %r1, %r11;
	@%p1 bra 	$L__BB2_31;
	mov.u32 	%r2, %tid.x;
	setp.ge.s32 	%p2, %r2, %r12;
	mov.b32 	%r32, -1;
	mov.f32 	%f26, 0fFF800000;
	@%p2 bra 	$L__BB2_4;
	mov.u32 	%r3, %ntid.x;
	cvta.to.global.u64 	%rd1, %rd3;
	mov.f32 	%f26, 0fFF800000;
	mov.b32 	%r32, -1;
	mov.u32 	%r30, %r2;
$L__BB2_3:
	mad.lo.s32 	%r16, %r30, %r11, %r1;
	mul.wide.s32 	%rd6, %r16, 4;
	add.s64 	%rd7, %rd1, %rd6;
	ld.global.nc.f32 	%f15, [%rd7];
	setp.gt.f32 	%p3, %f15, %f26;
	selp.f32 	%f26, %f15, %f26, %p3;
	selp.b32 	%r32, %r30, %r32, %p3;
	add.s32 	%r30, %r30, %r3;
	setp.lt.s32 	%p4, %r30, %r12;
	@%p4 bra 	$L__BB2_3;
$L__BB2_4:
	shl.b32 	%r17, %r2, 2;
	mov.u32 	%r18, _ZZ21reduce_row_max_updatePKfiiPfPiiE4smax;
	add.s32 	%r9, %r18, %r17;
	st.shared.f32 	[%r9], %f26;
	mov.u32 	%r19, _ZZ21reduce_row_max_updatePKfiiPfPiiE4sarg;
	add.s32 	%r10, %r19, %r17;
	st.shared.u32 	[%r10], %r32;
	bar.sync 	0;
	setp.gt.u32 	%p5, %r2, 127;
	@%p5 bra 	$L__BB2_7;
	ld.shared.f32 	%f4, [%r9+512];
	ld.shared.f32 	%f16, [%r9];
	setp.leu.f32 	%p6, %f4, %f16;
	@%p6 bra 	$L__BB2_7;
	ld.shared.u32 	%r20, [%r10+512];
	st.shared.f32 	[%r9], %f4;
	st.shared.u32 	[%r10], %r20;
$L__BB2_7:
	bar.sync 	0;
	setp.gt.u32 	%p7, %r2, 63;
	@%p7 bra 	$L__BB2_10;
	ld.shared.f32 	%f5, [%r9+256];
	ld.shared.f32 	%f17, [%r9];
	setp.leu.f32 	%p8, %f5, %f17;
	@%p8 bra 	$L__BB2_10;
	ld.shared.u32 	%r21, [%r10+256];
	st.shared.f32 	[%r9], %f5;
	st.shared.u32 	[%r10], %r21;
$L__BB2_10:
	bar.sync 	0;
	setp.gt.u32 	%p9, %r2, 31;
	@%p9 bra 	$L__BB2_13;
	ld.shared.f32 	%f6, [%r9+128];
	ld.shared.f32 	%f18, [%r9];
	setp.leu.f32 	%p10, %f6, %f18;
	@%p10 bra 	$L__BB2_13;
	ld.shared.u32 	%r22, [%r10+128];
	st.shared.f32 	[%r9], %f6;
	st.shared.u32 	[%r10], %r22;
$L__BB2_13:
	bar.sync 	0;
	setp.gt.u32 	%p11, %r2, 15;
	@%p11 bra 	$L__BB2_16;
	ld.shared.f32 	%f7, [%r9+64];
	ld.shared.f32 	%f19, [%r9];
	setp.leu.f32 	%p12, %f7, %f19;
	@%p12 bra 	$L__BB2_16;
	ld.shared.u32 	%r23, [%r10+64];
	st.shared.f32 	[%r9], %f7;
	st.shared.u32 	[%r10], %r23;
$L__BB2_16:
	bar.sync 	0;
	setp.gt.u32 	%p13, %r2, 7;
	@%p13 bra 	$L__BB2_19;
	ld.shared.f32 	%f8, [%r9+32];
	ld.shared.f32 	%f20, [%r9];
	setp.leu.f32 	%p14, %f8, %f20;
	@%p14 bra 	$L__BB2_19;
	ld.shared.u32 	%r24, [%r10+32];
	st.shared.f32 	[%r9], %f8;
	st.shared.u32 	[%r10], %r24;
$L__BB2_19:
	bar.sync 	0;
	setp.gt.u32 	%p15, %r2, 3;
	@%p15 bra 	$L__BB2_22;
	ld.shared.f32 	%f9, [%r9+16];
	ld.shared.f32 	%f21, [%r9];
	setp.leu.f32 	%p16, %f9, %f21;
	@%p16 bra 	$L__BB2_22;
	ld.shared.u32 	%r25, [%r10+16];
	st.shared.f32 	[%r9], %f9;
	st.shared.u32 	[%r10], %r25;
$L__BB2_22:
	bar.sync 	0;
	setp.gt.u32 	%p17, %r2, 1;
	@%p17 bra 	$L__BB2_25;
	ld.shared.f32 	%f10, [%r9+8];
	ld.shared.f32 	%f22, [%r9];
	setp.leu.f32 	%p18, %f10, %f22;
	@%p18 bra 	$L__BB2_25;
	ld.shared.u32 	%r26, [%r10+8];
	st.shared.f32 	[%r9], %f10;
	st.shared.u32 	[%r10], %r26;
$L__BB2_25:
	bar.sync 	0;
	setp.ne.s32 	%p19, %r2, 0;
	@%p19 bra 	$L__BB2_28;
	ld.shared.f32 	%f11, [_ZZ21reduce_row_max_updatePKfiiPfPiiE4smax+4];
	ld.shared.f32 	%f23, [%r9];
	setp.leu.f32 	%p20, %f11, %f23;
	@%p20 bra 	$L__BB2_28;
	ld.shared.u32 	%r27, [_ZZ21reduce_row_max_updatePKfiiPfPiiE4sarg+4];
	st.shared.f32 	[%r9], %f11;
	st.shared.u32 	[%r10], %r27;
$L__BB2_28:
	setp.ne.s32 	%p21, %r2, 0;
	bar.sync 	0;
	@%p21 bra 	$L__BB2_31;
	cvta.to.global.u64 	%rd8, %rd4;
	mul.wide.u32 	%rd9, %r1, 4;
	add.s64 	%rd2, %rd8, %rd9;
	ld.global.f32 	%f24, [%rd2];
	ld.shared.f32 	%f12, [_ZZ21reduce_row_max_updatePKfiiPfPiiE4smax];
	setp.leu.f32 	%p22, %f12, %f24;
	@%p22 bra 	$L__BB2_31;
	st.global.f32 	[%rd2], %f12;
	ld.shared.u32 	%r28, [_ZZ21reduce_row_max_updatePKfiiPfPiiE4sarg];
	add.s32 	%r29, %r28, %r13;
	cvta.to.global.u64 	%rd10, %rd5;
	add.s64 	%rd12, %rd10, %rd9;
	st.global.u32 	[%rd12], %r29;
$L__BB2_31:
	ret;

}


// ===== COMPILED SASS (sm_100) =====

	.target	sm_100

	.elftype	@"ET_EXEC"


//--------------------- .note.nv.tkinfo           --------------------------
	.section	.note.nv.tkinfo,"",@"SHT_NOTE"
	.sectionflags	@"SHF_NOTE_NV_TKINFO"
	.tkinfo
        /*0018*/ 	.word	0x00000002
        /*0030*/ 	.string	""
        /*0030*/ 	.string	"ptxas"
        /*0030*/ 	.string	"Cuda compilation tools, release 13.0, V13.0.88"
        /*0030*/ 	.string	"Build cuda_13.0.r13.0/compiler.36424714_0"
        /*0030*/ 	.string	"-arch sm_100 -m 64 "



//--------------------- .note.nv.cuinfo           --------------------------
	.section	.note.nv.cuinfo,"",@"SHT_NOTE"
	.sectionflags	@"SHF_NOTE_NV_CUINFO"
        /*0018*/ 	.short	0x0002
        /*001a*/ 	.short	0x0064
        /*001c*/ 	.short	0x0082
	.zero		2


//--------------------- .nv.info                  --------------------------
	.section	.nv.info,"",@"SHT_CUDA_INFO"
	.align	4


	//----- nvinfo : EIATTR_REGCOUNT
	.align		4
        /*0000*/ 	.byte	0x04, 0x2f
        /*0002*/ 	.short	(.L_1 - .L_0)
	.align		4
.L_0:
        /*0004*/ 	.word	index@(_Z16fill_random_flatPfmj)
        /*0008*/ 	.word	0x0000000c


	//----- nvinfo : EIATTR_FRAME_SIZE
	.align		4
.L_1:
        /*000c*/ 	.byte	0x04, 0x11
        /*000e*/ 	.short	(.L_3 - .L_2)
	.align		4
.L_2:
        /*0010*/ 	.word	index@(_Z16fill_random_flatPfmj)
        /*0014*/ 	.word	0x00000000


	//----- nvinfo : EIATTR_REGCOUNT
	.align		4
.L_3:
        /*0018*/ 	.byte	0x04, 0x2f
        /*001a*/ 	.short	(.L_5 - .L_4)
	.align		4
.L_4:
        /*001c*/ 	.word	index@(_Z9init_bestPfPii)
        /*0020*/ 	.word	0x0000000c


	//----- nvinfo : EIATTR_FRAME_SIZE
	.align		4
.L_5:
        /*0024*/ 	.byte	0x04, 0x11
        /*0026*/ 	.short	(.L_7 - .L_6)
	.align		4
.L_6:
        /*0028*/ 	.word	index@(_Z9init_bestPfPii)
        /*002c*/ 	.word	0x00000000


	//----- nvinfo : EIATTR_REGCOUNT
	.align		4
.L_7:
        /*0030*/ 	.byte	0x04, 0x2f
        /*0032*/ 	.short	(.L_9 - .L_8)
	.align		4
.L_8:
        /*0034*/ 	.word	index@(_Z21reduce_row_max_updatePKfiiPfPii)
        /*0038*/ 	.word	0x0000000d


	//----- nvinfo : EIATTR_FRAME_SIZE
	.align		4
.L_9:
        /*003c*/ 	.byte	0x04, 0x11
        /*003e*/ 	.short	(.L_11 - .L_10)
	.align		4
.L_10:
        /*0040*/ 	.word	index@(_Z21reduce_row_max_updatePKfiiPfPii)
        /*0044*/ 	.word	0x00000000


	//----- nvinfo : EIATTR_MIN_STACK_SIZE
	.align		4
.L_11:
        /*0048*/ 	.byte	0x04, 0x12
        /*004a*/ 	.short	(.L_13 - .L_12)
	.align		4
.L_12:
        /*004c*/ 	.word	index@(_Z21reduce_row_max_updatePKfiiPfPii)
        /*0050*/ 	.word	0x00000000


	//----- nvinfo : EIATTR_MIN_STACK_SIZE
	.align		4
.L_13:
        /*0054*/ 	.byte	0x04, 0x12
        /*0056*/ 	.short	(.L_15 - .L_14)
	.align		4
.L_14:
        /*0058*/ 	.word	index@(_Z9init_bestPfPii)
        /*005c*/ 	.word	0x00000000


	//----- nvinfo : EIATTR_MIN_STACK_SIZE
	.align		4
.L_15:
        /*0060*/ 	.byte	0x04, 0x12
        /*0062*/ 	.short	(.L_17 - .L_16)
	.align		4
.L_16:
        /*0064*/ 	.word	index@(_Z16fill_random_flatPfmj)
        /*0068*/ 	.word	0x00000000
.L_17:


//--------------------- .nv.compat                --------------------------
	.section	.nv.compat,"",@"SHT_CUDA_COMPAT_INFO"
	.align	4
        /*0000*/ 	.byte	0x02, 0x09, 0x00, 0x00, 0x02, 0x02, 0x01, 0x00, 0x02, 0x05, 0x05, 0x00, 0x03, 0x07, 0x01, 0x01
        /*0010*/ 	.byte	0x02, 0x03, 0x00, 0x00, 0x02, 0x06, 0x01, 0x00, 0x04, 0x0b, 0x08, 0x00, 0x09, 0x00, 0x00, 0x00
        /*0020*/ 	.byte	0x00, 0x00, 0x00, 0x00


//--------------------- .nv.info._Z21reduce_row_max_updatePKfiiPfPii --------------------------
	.section	.nv.info._Z21reduce_row_max_updatePKfiiPfPii,"",@"SHT_CUDA_INFO"
	.sectionflags	@""
	.align	4


	//----- nvinfo : EIATTR_CUDA_API_VERSION
	.align		4
        /*0000*/ 	.byte	0x04, 0x37
        /*0002*/ 	.short	(.L_19 - .L_18)
.L_18:
        /*0004*/ 	.word	0x00000082


	//----- nvinfo : EIATTR_KPARAM_INFO
	.align		4
.L_19:
        /*0008*/ 	.byte	0x04, 0x17
        /*000a*/ 	.short	(.L_21 - .L_20)
.L_20:
        /*000c*/ 	.word	0x00000000
        /*0010*/ 	.short	0x0005
        /*0012*/ 	.short	0x0020
        /*0014*/ 	.byte	0x00, 0xf0, 0x11, 0x00


	//----- nvinfo : EIATTR_KPARAM_INFO
	.align		4
.L_21:
        /*0018*/ 	.byte	0x04, 0x17
        /*001a*/ 	.short	(.L_23 - .L_22)
.L_22:
        /*001c*/ 	.word	0x00000000
        /*0020*/ 	.short	0x0004
        /*0022*/ 	.short	0x0018
        /*0024*/ 	.byte	0x00, 0xf5, 0x21, 0x00


	//----- nvinfo : EIATTR_KPARAM_INFO
	.align		4
.L_23:
        /*0028*/ 	.byte	0x04, 0x17
        /*002a*/ 	.short	(.L_25 - .L_24)
.L_24:
        /*002c*/ 	.word	0x00000000
        /*0030*/ 	.short	0x0003
        /*0032*/ 	.short	0x0010
        /*0034*/ 	.byte	0x00, 0xf5, 0x21, 0x00


	//----- nvinfo : EIATTR_KPARAM_INFO
	.align		4
.L_25:
        /*0038*/ 	.byte	0x04, 0x17
        /*003a*/ 	.short	(.L_27 - .L_26)
.L_26:
        /*003c*/ 	.word	0x00000000
        /*0040*/ 	.short	0x0002
        /*0042*/ 	.short	0x000c
        /*0044*/ 	.byte	0x00, 0xf0, 0x11, 0x00


	//----- nvinfo : EIATTR_KPARAM_INFO
	.align		4
.L_27:
        /*0048*/ 	.byte	0x04, 0x17
        /*004a*/ 	.short	(.L_29 - .L_28)
.L_28:
        /*004c*/ 	.word	0x00000000
        /*0050*/ 	.short	0x0001
        /*0052*/ 	.short	0x0008
        /*0054*/ 	.byte	0x00, 0xf0, 0x11, 0x00


	//----- nvinfo : EIATTR_KPARAM_INFO
	.align		4
.L_29:
        /*0058*/ 	.byte	0x04, 0x17
        /*005a*/ 	.short	(.L_31 - .L_30)
.L_30:
        /*005c*/ 	.word	0x00000000
        /*0060*/ 	.short	0x0000
        /*0062*/ 	.short	0x0000
        /*0064*/ 	.byte	0x00, 0xf5, 0x21, 0x00


	//----- nvinfo : EIATTR_SPARSE_MMA_MASK
	.align		4
.L_31:
        /*0068*/ 	.byte	0x03, 0x50
        /*006a*/ 	.short	0x0000


	//----- nvinfo : EIATTR_MAXREG_COUNT
	.align		4
        /*006c*/ 	.byte	0x03, 0x1b
        /*006e*/ 	.short	0x00ff


	//----- nvinfo : EIATTR_NUM_BARRIERS
	.align		4
        /*0070*/ 	.byte	0x02, 0x4c
        /*0072*/ 	.byte	0x01
	.zero		1


	//----- nvinfo : EIATTR_MERCURY_ISA_VERSION
	.align		4
        /*0074*/ 	.byte	0x03, 0x5f
        /*0076*/ 	.short	0x0101


	//----- nvinfo : EIATTR_VRC_CTA_INIT_COUNT
	.align		4
        /*0078*/ 	.byte	0x02, 0x4a
	.zero		1
	.zero		1


	//----- nvinfo : EIATTR_EXIT_INSTR_OFFSETS
	.align		4
        /*007c*/ 	.byte	0x04, 0x1c
        /*007e*/ 	.short	(.L_33 - .L_32)


	//   ....[0]....
.L_32:
        /*0080*/ 	.word	0x00000040


	//   ....[1]....
        /*0084*/ 	.word	0x000007e0


	//   ....[2]....
        /*0088*/ 	.word	0x00000840


	//   ....[3]....
        /*008c*/ 	.word	0x000008c0


	//----- nvinfo : EIATTR_CRS_STACK_SIZE
	.align		4
.L_33:
        /*0090*/ 	.byte	0x04, 0x1e
        /*0092*/ 	.short	(.L_35 - .L_34)
.L_34:
        /*0094*/ 	.word	0x00000000


	//----- nvinfo : EIATTR_CBANK_PARAM_SIZE
	.align		4
.L_35:
        /*0098*/ 	.byte	0x03, 0x19
        /*009a*/ 	.short	0x0024


	//----- nvinfo : EIATTR_PARAM_CBANK
	.align		4
        /*009c*/ 	.byte	0x04, 0x0a
        /*009e*/ 	.short	(.L_37 - .L_36)
	.align		4
.L_36:
        /*00a0*/ 	.word	index@(.nv.constant0._Z21reduce_row_max_updatePKfiiPfPii)
        /*00a4*/ 	.short	0x0380
        /*00a6*/ 	.short	0x0024


	//----- nvinfo : EIATTR_SW_WAR
	.align		4
.L_37:
        /*00a8*/ 	.byte	0x04, 0x36
        /*00aa*/ 	.short	(.L_39 - .L_38)
.L_38:
        /*00ac*/ 	.word	0x00000008
.L_39:


//--------------------- .nv.info._Z9init_bestPfPii --------------------------
	.section	.nv.info._Z9init_bestPfPii,"",@"SHT_CUDA_INFO"
	.sectionflags	@""
	.align	4


	//----- nvinfo : EIATTR_CUDA_API_VERSION
	.align		4
        /*0000*/ 	.byte	0x04, 0x37
        /*0002*/ 	.short	(.L_41 - .L_40)
.L_40:
        /*0004*/ 	.word	0x00000082


	//----- nvinfo : EIATTR_KPARAM_INFO
	.align		4
.L_41:
        /*0008*/ 	.byte	0x04, 0x17
        /*000a*/ 	.short	(.L_43 - .L_42)
.L_42:
        /*000c*/ 	.word	0x00000000
        /*0010*/ 	.short	0x0002
        /*0012*/ 	.short	0x0010
        /*0014*/ 	.byte	0x00, 0xf0, 0x11, 0x00


	//----- nvinfo : EIATTR_KPARAM_INFO
	.align		4
.L_43:
        /*0018*/ 	.byte	0x04, 0x17
        /*001a*/ 	.short	(.L_45 - .L_44)
.L_44:
        /*001c*/ 	.word	0x00000000
        /*0020*/ 	.short	0x0001
        /*0022*/ 	.short	0x0008
        /*0024*/ 	.byte	0x00, 0xf5, 0x21, 0x00


	//----- nvinfo : EIATTR_KPARAM_INFO
	.align		4
.L_45:
        /*0028*/ 	.byte	0x04, 0x17
        /*002a*/ 	.short	(.L_47 - .L_46)
.L_46:
        /*002c*/ 	.word	0x00000000
        /*0030*/ 	.short	0x0000
        /*0032*/ 	.short	0x0000
        /*0034*/ 	.byte	0x00, 0xf5, 0x21, 0x00


	//----- nvinfo : EIATTR_SPARSE_MMA_MASK
	.align		4
.L_47:
        /*0038*/ 	.byte	0x03, 0x50
        /*003a*/ 	.short	0x0000


	//----- nvinfo : EIATTR_MAXREG_COUNT
	.align		4
        /*003c*/ 	.byte	0x03, 0x1b
        /*003e*/ 	.short	0x00ff


	//----- nvinfo : EIATTR_MERCURY_ISA_VERSION
	.align		4
        /*0040*/ 	.byte	0x03, 0x5f
        /*0042*/ 	.short	0x0101


	//----- nvinfo : EIATTR_VRC_CTA_INIT_COUNT
	.align		4
        /*0044*/ 	.byte	0x02, 0x4a
	.zero		1
	.zero		1


	//----- nvinfo : EIATTR_EXIT_INSTR_OFFSETS
	.align		4
        /*0048*/ 	.byte	0x04, 0x1c
        /*004a*/ 	.short	(.L_49 - .L_48)


	//   ....[0]....
.L_48:
        /*004c*/ 	.word	0x00000070


	//   ....[1]....
        /*0050*/ 	.word	0x00000110


	//----- nvinfo : EIATTR_CBANK_PARAM_SIZE
	.align		4
.L_49:
        /*0054*/ 	.byte	0x03, 0x19
        /*0056*/ 	.short	0x0014


	//----- nvinfo : EIATTR_PARAM_CBANK
	.align		4
        /*0058*/ 	.byte	0x04, 0x0a
        /*005a*/ 	.short	(.L_51 - .L_50)
	.align		4
.L_50:
        /*005c*/ 	.word	index@(.nv.constant0._Z9init_bestPfPii)
        /*0060*/ 	.short	0x0380
        /*0062*/ 	.short	0x0014


	//----- nvinfo : EIATTR_SW_WAR
	.align		4
.L_51:
        /*0064*/ 	.byte	0x04, 0x36
        /*0066*/ 	.short	(.L_53 - .L_52)
.L_52:
        /*0068*/ 	.word	0x00000008
.L_53:


//--------------------- .nv.info._Z16fill_random_flatPfmj --------------------------
	.section	.nv.info._Z16fill_random_flatPfmj,"",@"SHT_CUDA_INFO"
	.sectionflags	@""
	.align	4


	//----- nvinfo : EIATTR_CUDA_API_VERSION
	.align		4
        /*0000*/ 	.byte	0x04, 0x37
        /*0002*/ 	.short	(.L_55 - .L_54)
.L_54:
        /*0004*/ 	.word	0x00000082


	//----- nvinfo : EIATTR_KPARAM_INFO
	.align		4
.L_55:
        /*0008*/ 	.byte	0x04, 0x17
        /*000a*/ 	.short	(.L_57 - .L_56)
.L_56:
        /*000c*/ 	.word	0x00000000
        /*0010*/ 	.short	0x0002
        /*0012*/ 	.short	0x0010
        /*0014*/ 	.byte	0x00, 0xf0, 0x11, 0x00


	//----- nvinfo : EIATTR_KPARAM_INFO
	.align		4
.L_57:
        /*0018*/ 	.byte	0x04, 0x17
        /*001a*/ 	.short	(.L_59 - .L_58)
.L_58:
        /*001c*/ 	.word	0x00000000
        /*0020*/ 	.short	0x0001
        /*0022*/ 	.short	0x0008
        /*0024*/ 	.byte	0x00, 0xf0, 0x21, 0x00


	//----- nvinfo : EIATTR_KPARAM_INFO
	.align		4
.L_59:
        /*0028*/ 	.byte	0x04, 0x17
        /*002a*/ 	.short	(.L_61 - .L_60)
.L_60:
        /*002c*/ 	.word	0x00000000
        /*0030*/ 	.short	0x0000
        /*0032*/ 	.short	0x0000
        /*0034*/ 	.byte	0x00, 0xf5, 0x21, 0x00


	//----- nvinfo : EIATTR_SPARSE_MMA_MASK
	.align		4
.L_61:
        /*0038*/ 	.byte	0x03, 0x50
        /*003a*/ 	.short	0x0000


	//----- nvinfo : EIATTR_MAXREG_COUNT
	.align		4
        /*003c*/ 	.byte	0x03, 0x1b
        /*003e*/ 	.short	0x00ff


	//----- nvinfo : EIATTR_MERCURY_ISA_VERSION
	.align		4
        /*0040*/ 	.byte	0x03, 0x5f
        /*0042*/ 	.short	0x0101


	//----- nvinfo : EIATTR_VRC_CTA_INIT_COUNT
	.align		4
        /*0044*/ 	.byte	0x02, 0x4a
	.zero		1
	.zero		1


	//----- nvinfo : EIATTR_EXIT_INSTR_OFFSETS
	.align		4
        /*0048*/ 	.byte	0x04, 0x1c
        /*004a*/ 	.short	(.L_63 - .L_62)


	//   ....[0]....
.L_62:
        /*004c*/ 	.word	0x00000090


	//   ....[1]....
        /*0050*/ 	.word	0x00000280


	//----- nvinfo : EIATTR_CRS_STACK_SIZE
	.align		4
.L_63:
        /*0054*/ 	.byte	0x04, 0x1e
        /*0056*/ 	.short	(.L_65 - .L_64)
.L_64:
        /*0058*/ 	.word	0x00000000


	//----- nvinfo : EIATTR_CBANK_PARAM_SIZE
	.align		4
.L_65:
        /*005c*/ 	.byte	0x03, 0x19
        /*005e*/ 	.short	0x0014


	//----- nvinfo : EIATTR_PARAM_CBANK
	.align		4
        /*0060*/ 	.byte	0x04, 0x0a
        /*0062*/ 	.short	(.L_67 - .L_66)
	.align		4
.L_66:
        /*0064*/ 	.word	index@(.nv.constant0._Z16fill_random_flatPfmj)
        /*0068*/ 	.short	0x0380
        /*006a*/ 	.short	0x0014


	//----- nvinfo : EIATTR_SW_WAR
	.align		4
.L_67:
        /*006c*/ 	.byte	0x04, 0x36
        /*006e*/ 	.short	(.L_69 - .L_68)
.L_68:
        /*0070*/ 	.word	0x00000008
.L_69:


//--------------------- .nv.callgraph             --------------------------
	.section	.nv.callgraph,"",@"SHT_CUDA_CALLGRAPH"
	.align	4
	.sectionentsize	8
	.align		4
        /*0000*/ 	.word	0x00000000
	.align		4
        /*0004*/ 	.word	0xffffffff
	.align		4
        /*0008*/ 	.word	0x00000000
	.align		4
        /*000c*/ 	.word	0xfffffffe
	.align		4
        /*0010*/ 	.word	0x00000000
	.align		4
        /*0014*/ 	.word	0xfffffffd
	.align		4
        /*0018*/ 	.word	0x00000000
	.align		4
        /*001c*/ 	.word	0xfffffffc


//--------------------- .text._Z21reduce_row_max_updatePKfiiPfPii --------------------------
	.section	.text._Z21reduce_row_max_updatePKfiiPfPii,"ax",@progbits
	.align	128
        .global         _Z21reduce_row_max_updatePKfiiPfPii
        .type           _Z21reduce_row_max_updatePKfiiPfPii,@function
        .size           _Z21reduce_row_max_updatePKfiiPfPii,(.L_x_23 - _Z21reduce_row_max_updatePKfiiPfPii)
        .other          _Z21reduce_row_max_updatePKfiiPfPii,@"STO_CUDA_ENTRY STV_DEFAULT"
_Z21reduce_row_max_updatePKfiiPfPii:
.text._Z21reduce_row_max_updatePKfiiPfPii:
[----:B------:R-:W-:Y:S01]  /*0000*/  LDC R1, c[0x0][0x37c] ;  /* 0x0000df00ff017b82 */ /* 0x000fe20000000800 */
[----:B------:R-:W0:Y:S01]  /*0010*/  S2R R0, SR_CTAID.X ;  /* 0x0000000000007919 */ /* 0x000e220000002500 */
[----:B------:R-:W0:Y:S02]  /*0020*/  LDCU UR4, c[0x0][0x388] ;  /* 0x00007100ff0477ac */ /* 0x000e240008000800 */
[----:B0-----:R-:W-:-:S13]  /*0030*/  ISETP.GE.AND P0, PT, R0, UR4, PT ;  /* 0x0000000400007c0c */ /* 0x001fda000bf06270 */
[----:B------:R-:W-:Y:S05]  /*0040*/  @P0 EXIT ;  /* 0x000000000000094d */ /* 0x000fea0003800000 */
[----:B------:R-:W0:Y:S01]  /*0050*/  S2R R8, SR_TID.X ;  /* 0x0000000000087919 */ /* 0x000e220000002100 */
[----:B------:R-:W0:Y:S01]  /*0060*/  LDCU UR5, c[0x0][0x38c] ;  /* 0x00007180ff0577ac */ /* 0x000e220008000800 */
[----:B------:R-:W-:Y:S01]  /*0070*/  BSSY.RECONVERGENT B0, `(.L_x_0) ;  /* 0x0000014000007945 */ /* 0x000fe20003800200 */
[----:B------:R-:W-:Y:S01]  /*0080*/  IMAD.MOV.U32 R6, RZ, RZ, -0x1 ;  /* 0xffffffffff067424 */ /* 0x000fe200078e00ff */
[----:B------:R-:W1:Y:S01]  /*0090*/  LDCU.64 UR8, c[0x0][0x358] ;  /* 0x00006b00ff0877ac */ /* 0x000e620008000a00 */
[----:B------:R-:W-:Y:S01]  /*00a0*/  IMAD.MOV.U32 R7, RZ, RZ, -0x800000 ;  /* 0xff800000ff077424 */ /* 0x000fe200078e00ff */
[----:B0-----:R-:W-:-:S13]  /*00b0*/  ISETP.GE.AND P0, PT, R8, UR5, PT ;  /* 0x0000000508007c0c */ /* 0x001fda000bf06270 */
[----:B-1----:R-:W-:Y:S05]  /*00c0*/  @P0 BRA `(.L_x_1) ;  /* 0x0000000000380947 */ /* 0x002fea0003800000 */
[----:B------:R-:W0:Y:S01]  /*00d0*/  LDC R10, c[0x0][0x360] ;  /* 0x0000d800ff0a7b82 */ /* 0x000e220000000800 */
[----:B------:R-:W-:Y:S02]  /*00e0*/  IMAD.MOV.U32 R7, RZ, RZ, -0x800000 ;  /* 0xff800000ff077424 */ /* 0x000fe400078e00ff */
[----:B------:R-:W-:Y:S02]  /*00f0*/  IMAD.MOV.U32 R6, RZ, RZ, -0x1 ;  /* 0xffffffffff067424 */ /* 0x000fe400078e00ff */
[----:B------:R-:W-:-:S03]  /*0100*/  IMAD.MOV.U32 R9, RZ, RZ, R8 ;  /* 0x000000ffff097224 */ /* 0x000fc600078e0008 */
[----:B------:R-:W1:Y:S04]  /*0110*/  LDC.64 R4, c[0x0][0x380] ;  /* 0x0000e000ff047b82 */ /* 0x000e680000000a00 */
.L_x_2:
[----:B------:R-:W-:-:S04]  /*0120*/  IMAD R3, R9, UR4, R0 ;  /* 0x0000000409037c24 */ /* 0x000fc8000f8e0200 */
[----:B-1----:R-:W-:-:S06]  /*0130*/  IMAD.WIDE R2, R3, 0x4, R4 ;  /* 0x0000000403027825 */ /* 0x002fcc00078e0204 */
[----:B------:R-:W2:Y:S02]  /*0140*/  LDG.E.CONSTANT R2, desc[UR8][R2.64] ;  /* 0x0000000802027981 */ /* 0x000ea4000c1e9900 */
[----:B--2---:R-:W-:-:S04]  /*0150*/  FSETP.GT.AND P0, PT, R2, R7, PT ;  /* 0x000000070200720b */ /* 0x004fc80003f04000 */
[----:B------:R-:W-:Y:S01]  /*0160*/  SEL R6, R9, R6, P0 ;  /* 0x0000000609067207 */ /* 0x000fe20000000000 */
[----:B0-----:R-:W-:Y:S01]  /*0170*/  IMAD.IADD R9, R10, 0x1, R9 ;  /* 0x000000010a097824 */ /* 0x001fe200078e0209 */
[----:B------:R-:W-:-:S04]  /*0180*/  FSEL R7, R2, R7, P0 ;  /* 0x0000000702077208 */ /* 0x000fc80000000000 */
[----:B------:R-:W-:-:S13]  /*0190*/  ISETP.GE.AND P1, PT, R9, UR5, PT ;  /* 0x0000000509007c0c */ /* 0x000fda000bf26270 */
[----:B------:R-:W-:Y:S05]  /*01a0*/  @!P1 BRA `(.L_x_2) ;  /* 0xfffffffc00dc9947 */ /* 0x000fea000383ffff */
.L_x_1:
[----:B------:R-:W-:Y:S05]  /*01b0*/  BSYNC.RECONVERGENT B0 ;  /* 0x0000000000007941 */ /* 0x000fea0003800200 */
.L_x_0:
[----:B------:R-:W0:Y:S01]  /*01c0*/  S2UR UR6, SR_CgaCtaId ;  /* 0x00000000000679c3 */ /* 0x000e220000008800 */
[----:B------:R-:W-:Y:S01]  /*01d0*/  UMOV UR4, 0x400 ;  /* 0x0000040000047882 */ /* 0x000fe20000000000 */
[C---:B------:R-:W-:Y:S01]  /*01e0*/  ISETP.GT.U32.AND P6, PT, R8.reuse, 0x7f, PT ;  /* 0x0000007f0800780c */ /* 0x040fe20003fc4070 */
[----:B------:R-:W-:Y:S01]  /*01f0*/  UIADD3 UR5, UPT, UPT, UR4, 0x400, URZ ;  /* 0x0000040004057890 */ /* 0x000fe2000fffe0ff */
[----:B------:R-:W-:Y:S01]  /*0200*/  BSSY.RECONVERGENT B0, `(.L_x_3) ;  /* 0x0000015000007945 */ /* 0x000fe20003800200 */
[C---:B------:R-:W-:Y:S02]  /*0210*/  ISETP.GT.U32.AND P5, PT, R8.reuse, 0x3f, PT ;  /* 0x0000003f0800780c */ /* 0x040fe40003fa4070 */
[C---:B------:R-:W-:Y:S02]  /*0220*/  ISETP.GT.U32.AND P4, PT, R8.reuse, 0x1f, PT ;  /* 0x0000001f0800780c */ /* 0x040fe40003f84070 */
[C---:B------:R-:W-:Y:S02]  /*0230*/  ISETP.GT.U32.AND P3, PT, R8.reuse, 0xf, PT ;  /* 0x0000000f0800780c */ /* 0x040fe40003f64070 */
[----:B------:R-:W-:-:S02]  /*0240*/  ISETP.GT.U32.AND P2, PT, R8, 0x7, PT ;  /* 0x000000070800780c */ /* 0x000fc40003f44070 */
[C---:B------:R-:W-:Y:S02]  /*0250*/  ISETP.GT.U32.AND P1, PT, R8.reuse, 0x3, PT ;  /* 0x000000030800780c */ /* 0x040fe40003f24070 */
[----:B------:R-:W-:Y:S01]  /*0260*/  ISETP.GT.U32.AND P0, PT, R8, 0x1, PT ;  /* 0x000000010800780c */ /* 0x000fe20003f04070 */
[----:B0-----:R-:W-:Y:S02]  /*0270*/  ULEA UR4, UR6, UR4, 0x18 ;  /* 0x0000000406047291 */ /* 0x001fe4000f8ec0ff */
[----:B------:R-:W-:-:S04]  /*0280*/  ULEA UR5, UR6, UR5, 0x18 ;  /* 0x0000000506057291 */ /* 0x000fc8000f8ec0ff */
[C---:B------:R-:W-:Y:S02]  /*0290*/  LEA R2, R8.reuse, UR4, 0x2 ;  /* 0x0000000408027c11 */ /* 0x040fe4000f8e10ff */
[----:B------:R-:W-:-:S03]  /*02a0*/  LEA R3, R8, UR5, 0x2 ;  /* 0x0000000508037c11 */ /* 0x000fc6000f8e10ff */
[----:B------:R0:W-:Y:S04]  /*02b0*/  STS [R2], R7 ;  /* 0x0000000702007388 */ /* 0x0001e80000000800 */
[----:B------:R0:W-:Y:S01]  /*02c0*/  STS [R3], R6 ;  /* 0x0000000603007388 */ /* 0x0001e20000000800 */
[----:B------:R-:W-:Y:S06]  /*02d0*/  BAR.SYNC.DEFER_BLOCKING 0x0 ;  /* 0x0000000000007b1d */ /* 0x000fec0000010000 */
[----:B------:R-:W-:Y:S05]  /*02e0*/  @P6 BRA `(.L_x_4) ;  /* 0x0000000000186947 */ /* 0x000fea0003800000 */
[----:B------:R-:W-:Y:S04]  /*02f0*/  LDS R5, [R2+0x200] ;  /* 0x0002000002057984 */ /* 0x000fe80000000800 */
[----:B------:R-:W1:Y:S02]  /*0300*/  LDS R4, [R2] ;  /* 0x0000000002047984 */ /* 0x000e640000000800 */
[----:B-1----:R-:W-:-:S13]  /*0310*/  FSETP.GT.AND P6, PT, R5, R4, PT ;  /* 0x000000040500720b */ /* 0x002fda0003fc4000 */
[----:B------:R-:W1:Y:S04]  /*0320*/  @P6 LDS R4, [R3+0x200] ;  /* 0x0002000003046984 */ /* 0x000e680000000800 */
[----:B------:R2:W-:Y:S04]  /*0330*/  @P6 STS [R2], R5 ;  /* 0x0000000502006388 */ /* 0x0005e80000000800 */
[----:B-1----:R2:W-:Y:S02]  /*0340*/  @P6 STS [R3], R4 ;  /* 0x0000000403006388 */ /* 0x0025e40000000800 */
.L_x_4:
[----:B------:R-:W-:Y:S05]  /*0350*/  BSYNC.RECONVERGENT B0 ;  /* 0x0000000000007941 */ /* 0x000fea0003800200 */
.L_x_3:
[----:B------:R-:W-:Y:S01]  /*0360*/  BAR.SYNC.DEFER_BLOCKING 0x0 ;  /* 0x0000000000007b1d */ /* 0x000fe20000010000 */
[----:B------:R-:W-:-:S05]  /*0370*/  ISETP.NE.AND P6, PT, R8, RZ, PT ;  /* 0x000000ff0800720c */ /* 0x000fca0003fc5270 */
[----:B------:R-:W-:Y:S04]  /*0380*/  BSSY.RECONVERGENT B0, `(.L_x_5) ;  /* 0x0000008000007945 */ /* 0x000fe80003800200 */
[----:B------:R-:W-:Y:S05]  /*0390*/  @P5 BRA `(.L_x_6) ;  /* 0x0000000000185947 */ /* 0x000fea0003800000 */
[----:B--2---:R-:W-:Y:S04]  /*03a0*/  LDS R5, [R2+0x100] ;  /* 0x0001000002057984 */ /* 0x004fe80000000800 */
[----:B------:R-:W1:Y:S02]  /*03b0*/  LDS R4, [R2] ;  /* 0x0000000002047984 */ /* 0x000e640000000800 */
[----:B-1----:R-:W-:-:S13]  /*03c0*/  FSETP.GT.AND P5, PT, R5, R4, PT ;  /* 0x000000040500720b */ /* 0x002fda0003fa4000 */
[----:B------:R-:W1:Y:S04]  /*03d0*/  @P5 LDS R4, [R3+0x100] ;  /* 0x0001000003045984 */ /* 0x000e680000000800 */
[----:B------:R3:W-:Y:S04]  /*03e0*/  @P5 STS [R2], R5 ;  /* 0x0000000502005388 */ /* 0x0007e80000000800 */
[----:B-1----:R3:W-:Y:S02]  /*03f0*/  @P5 STS [R3], R4 ;  /* 0x0000000403005388 */ /* 0x0027e40000000800 */
.L_x_6:
[----:B------:R-:W-:Y:S05]  /*0400*/  BSYNC.RECONVERGENT B0 ;  /* 0x0000000000007941 */ /* 0x000fea0003800200 */
.L_x_5:
[----:B------:R-:W-:Y:S06]  /*0410*/  BAR.SYNC.DEFER_BLOCKING 0x0 ;  /* 0x0000000000007b1d */ /* 0x000fec0000010000 */
[----:B------:R-:W-:Y:S04]  /*0420*/  BSSY.RECONVERGENT B0, `(.L_x_7) ;  /* 0x0000008000007945 */ /* 0x000fe80003800200 */
[----:B------:R-:W-:Y:S05]  /*0430*/  @P4 BRA `(.L_x_8) ;  /* 0x0000000000184947 */ /* 0x000fea0003800000 */
[----:B--23--:R-:W-:Y:S04]  /*0440*/  LDS R5, [R2+0x80] ;  /* 0x0000800002057984 */ /* 0x00cfe80000000800 */
[----:B------:R-:W1:Y:S02]  /*0450*/  LDS R4, [R2] ;  /* 0x0000000002047984 */ /* 0x000e640000000800 */
[----:B-1----:R-:W-:-:S13]  /*0460*/  FSETP.GT.AND P4, PT, R5, R4, PT ;  /* 0x000000040500720b */ /* 0x002fda0003f84000 */
[----:B------:R-:W1:Y:S04]  /*0470*/  @P4 LDS R4, [R3+0x80] ;  /* 0x0000800003044984 */ /* 0x000e680000000800 */
[----:B------:R4:W-:Y:S04]  /*0480*/  @P4 STS [R2], R5 ;  /* 0x0000000502004388 */ /* 0x0009e80000000800 */
[----:B-1----:R4:W-:Y:S02]  /*0490*/  @P4 STS [R3], R4 ;  /* 0x0000000403004388 */ /* 0x0029e40000000800 */
.L_x_8:
[----:B------:R-:W-:Y:S05]  /*04a0*/  BSYNC.RECONVERGENT B0 ;  /* 0x0000000000007941 */ /* 0x000fea0003800200 */
.L_x_7:
[----:B------:R-:W-:Y:S06]  /*04b0*/  BAR.SYNC.DEFER_BLOCKING 0x0 ;  /* 0x0000000000007b1d */ /* 0x000fec0000010000 */
[----:B------:R-:W-:Y:S04]  /*04c0*/  BSSY.RECONVERGENT B0, `(.L_x_9) ;  /* 0x0000008000007945 */ /* 0x000fe80003800200 */
[----:B------:R-:W-:Y:S05]  /*04d0*/  @P3 BRA `(.L_x_10) ;  /* 0x0000000000183947 */ /* 0x000fea0003800000 */
[----:B--234-:R-:W-:Y:S04]  /*04e0*/  LDS R5, [R2+0x40] ;  /* 0x0000400002057984 */ /* 0x01cfe80000000800 */
[----:B------:R-:W1:Y:S02]  /*04f0*/  LDS R4, [R2] ;  /* 0x0000000002047984 */ /* 0x000e640000000800 */
[----:B-1----:R-:W-:-:S13]  /*0500*/  FSETP.GT.AND P3, PT, R5, R4, PT ;  /* 0x000000040500720b */ /* 0x002fda0003f64000 */
[----:B------:R-:W1:Y:S04]  /*0510*/  @P3 LDS R4, [R3+0x40] ;  /* 0x0000400003043984 */ /* 0x000e680000000800 */
[----:B------:R2:W-:Y:S04]  /*0520*/  @P3 STS [R2], R5 ;  /* 0x0000000502003388 */ /* 0x0005e80000000800 */
[----:B-1----:R2:W-:Y:S02]  /*0530*/  @P3 STS [R3], R4 ;  /* 0x0000000403003388 */ /* 0x0025e40000000800 */
.L_x_10:
[----:B------:R-:W-:Y:S05]  /*0540*/  BSYNC.RECONVERGENT B0 ;  /* 0x0000000000007941 */ /* 0x000fea0003800200 */
.L_x_9:
        /* <DEDUP_REMOVED lines=9> */
.L_x_12:
[----:B------:R-:W-:Y:S05]  /*05e0*/  BSYNC.RECONVERGENT B0 ;  /* 0x0000000000007941 */ /* 0x000fea0003800200 */
.L_x_11:
        /* <DEDUP_REMOVED lines=9> */
.L_x_14:
[----:B------:R-:W-:Y:S05]  /*0680*/  BSYNC.RECONVERGENT B0 ;  /* 0x0000000000007941 */ /* 0x000fea0003800200 */
.L_x_13:
        /* <DEDUP_REMOVED lines=9> */
.L_x_16:
[----:B------:R-:W-:Y:S05]  /*0720*/  BSYNC.RECONVERGENT B0 ;  /* 0x0000000000007941 */ /* 0x000fea0003800200 */
.L_x_15:
[----:B------:R-:W-:Y:S06]  /*0730*/  BAR.SYNC.DEFER_BLOCKING 0x0 ;  /* 0x0000000000007b1d */ /* 0x000fec0000010000 */
[----:B------:R-:W-:Y:S04]  /*0740*/  BSSY.RECONVERGENT B0, `(.L_x_17) ;  /* 0x0000008000007945 */ /* 0x000fe80003800200 */
[----:B------:R-:W-:Y:S05]  /*0750*/  @P6 BRA `(.L_x_18) ;  /* 0x0000000000186947 */ /* 0x000fea0003800000 */
[----:B--234-:R-:W-:Y:S04]  /*0760*/  LDS R5, [UR4+0x4] ;  /* 0x00000404ff057984 */ /* 0x01cfe80008000800 */
[----:B------:R-:W1:Y:S02]  /*0770*/  LDS R4, [R2] ;  /* 0x0000000002047984 */ /* 0x000e640000000800 */
[----:B-1----:R-:W-:-:S13]  /*0780*/  FSETP.GT.AND P0, PT, R5, R4, PT ;  /* 0x000000040500720b */ /* 0x002fda0003f04000 */
[----:B------:R-:W1:Y:S04]  /*0790*/  @P0 LDS R4, [UR4+0x404] ;  /* 0x00040404ff040984 */ /* 0x000e680008000800 */
[----:B------:R2:W-:Y:S04]  /*07a0*/  @P0 STS [R2], R5 ;  /* 0x0000000502000388 */ /* 0x0005e80000000800 */
[----:B-1----:R2:W-:Y:S02]  /*07b0*/  @P0 STS [R3], R4 ;  /* 0x0000000403000388 */ /* 0x0025e40000000800 */
.L_x_18:
[----:B------:R-:W-:Y:S05]  /*07c0*/  BSYNC.RECONVERGENT B0 ;  /* 0x0000000000007941 */ /* 0x000fea0003800200 */
.L_x_17:
[----:B------:R-:W-:Y:S06]  /*07d0*/  BAR.SYNC.DEFER_BLOCKING 0x0 ;  /* 0x0000000000007b1d */ /* 0x000fec0000010000 */
[----:B------:R-:W-:Y:S05]  /*07e0*/  @P6 EXIT ;  /* 0x000000000000694d */ /* 0x000fea0003800000 */
[----:B0-234-:R-:W0:Y:S01]  /*07f0*/  LDC.64 R2, c[0x0][0x390] ;  /* 0x0000e400ff027b82 */ /* 0x01de220000000a00 */
[----:B------:R-:W1:Y:S01]  /*0800*/  LDS R7, [UR4] ;  /* 0x00000004ff077984 */ /* 0x000e620008000800 */
[----:B0-----:R-:W-:-:S05]  /*0810*/  IMAD.WIDE.U32 R2, R0, 0x4, R2 ;  /* 0x0000000400027825 */ /* 0x001fca00078e0002 */
[----:B------:R-:W1:Y:S02]  /*0820*/  LDG.E R4, desc[UR8][R2.64] ;  /* 0x0000000802047981 */ /* 0x000e64000c1e1900 */
[----:B-1----:R-:W-:-:S13]  /*0830*/  FSETP.GT.AND P0, PT, R7, R4, PT ;  /* 0x000000040700720b */ /* 0x002fda0003f04000 */
[----:B------:R-:W-:Y:S05]  /*0840*/  @!P0 EXIT ;  /* 0x000000000000894d */ /* 0x000fea0003800000 */
[----:B------:R-:W0:Y:S01]  /*0850*/  LDS R6, [UR4+0x400] ;  /* 0x00040004ff067984 */ /* 0x000e220008000800 */
[----:B------:R-:W1:Y:S01]  /*0860*/  LDC.64 R4, c[0x0][0x398] ;  /* 0x0000e600ff047b82 */ /* 0x000e620000000a00 */
[----:B------:R-:W0:Y:S02]  /*0870*/  LDCU UR5, c[0x0][0x3a0] ;  /* 0x00007400ff0577ac */ /* 0x000e240008000800 */
[----:B------:R-:W-:Y:S01]  /*0880*/  STG.E desc[UR8][R2.64], R7 ;  /* 0x0000000702007986 */ /* 0x000fe2000c101908 */
[----:B-1----:R-:W-:-:S04]  /*0890*/  IMAD.WIDE.U32 R4, R0, 0x4, R4 ;  /* 0x0000000400047825 */ /* 0x002fc800078e0004 */
[----:B0-----:R-:W-:-:S05]  /*08a0*/  VIADD R9, R6, UR5 ;  /* 0x0000000506097c36 */ /* 0x001fca0008000000 */
[----:B------:R-:W-:Y:S01]  /*08b0*/  STG.E desc[UR8][R4.64], R9 ;  /* 0x0000000904007986 */ /* 0x000fe2000c101908 */
[----:B------:R-:W-:Y:S05]  /*08c0*/  EXIT ;  /* 0x000000000000794d */ /* 0x000fea0003800000 */
.L_x_19:
[----:B------:R-:W-:-:S00]  /*08d0*/  BRA `(.L_x_19) ;  /* 0xfffffffc00fc7947 */ /* 0x000fc0000383ffff */
[----:B------:R-:W-:-:S00]  /*08e0*/  NOP ;  /* 0x0000000000007918 */ /* 0x000fc00000000000 */
        /* <DEDUP_REMOVED lines=9> */
.L_x_23:


//--------------------- .text._Z9init_bestPfPii   --------------------------
	.section	.text._Z9init_bestPfPii,"ax",@progbits
	.align	128
        .global         _Z9init_bestPfPii
        .type           _Z9init_bestPfPii,@function
        .size           _Z9init_bestPfPii,(.L_x_24 - _Z9init_bestPfPii)
        .other          _Z9init_bestPfPii,@"STO_CUDA_ENTRY STV_DEFAULT"
_Z9init_bestPfPii:
.text._Z9init_bestPfPii:
[----:B------:R-:W-:Y:S01]  /*0000*/  LDC R1, c[0x0][0x37c] ;  /* 0x0000df00ff017b82 */ /* 0x000fe20000000800 */
[----:B------:R-:W0:Y:S07]  /*0010*/  S2R R0, SR_TID.X ;  /* 0x0000000000007919 */ /* 0x000e2e0000002100 */
[----:B------:R-:W0:Y:S01]  /*0020*/  S2UR UR4, SR_CTAID.X ;  /* 0x00000000000479c3 */ /* 0x000e220000002500 */
[----:B------:R-:W1:Y:S07]  /*0030*/  LDCU UR5, c[0x0][0x390] ;  /* 0x00007200ff0577ac */ /* 0x000e6e0008000800 */
[----:B------:R-:W0:Y:S02]  /*0040*/  LDC R7, c[0x0][0x360] ;  /* 0x0000d800ff077b82 */ /* 0x000e240000000800 */
[----:B0-----:R-:W-:-:S05]  /*0050*/  IMAD R7, R7, UR4, R0 ;  /* 0x0000000407077c24 */ /* 0x001fca000f8e0200 */
[----:B-1----:R-:W-:-:S13]  /*0060*/  ISETP.GE.AND P0, PT, R7, UR5, PT ;  /* 0x0000000507007c0c */ /* 0x002fda000bf06270 */
[----:B------:R-:W-:Y:S05]  /*0070*/  @P0 EXIT ;  /* 0x000000000000094d */ /* 0x000fea0003800000 */
[----:B------:R-:W0:Y:S01]  /*0080*/  LDC.64 R2, c[0x0][0x380] ;  /* 0x0000e000ff027b82 */ /* 0x000e220000000a00 */
[----:B------:R-:W1:Y:S01]  /*0090*/  LDCU.64 UR4, c[0x0][0x358] ;  /* 0x00006b00ff0477ac */ /* 0x000e620008000a00 */
[----:B------:R-:W-:-:S06]  /*00a0*/  MOV R9, 0xffffffff ;  /* 0xffffffff00097802 */ /* 0x000fcc0000000f00 */
[----:B------:R-:W2:Y:S01]  /*00b0*/  LDC.64 R4, c[0x0][0x388] ;  /* 0x0000e200ff047b82 */ /* 0x000ea20000000a00 */
[----:B0-----:R-:W-:-:S04]  /*00c0*/  IMAD.WIDE R2, R7, 0x4, R2 ;  /* 0x0000000407027825 */ /* 0x001fc800078e0202 */
[----:B--2---:R-:W-:Y:S01]  /*00d0*/  IMAD.WIDE R4, R7, 0x4, R4 ;  /* 0x0000000407047825 */ /* 0x004fe200078e0204 */
[----:B------:R-:W-:-:S05]  /*00e0*/  MOV R7, 0xff800000 ;  /* 0xff80000000077802 */ /* 0x000fca0000000f00 */
[----:B-1----:R-:W-:Y:S04]  /*00f0*/  STG.E desc[UR4][R2.64], R7 ;  /* 0x0000000702007986 */ /* 0x002fe8000c101904 */
[----:B------:R-:W-:Y:S01]  /*0100*/  STG.E desc[UR4][R4.64], R9 ;  /* 0x0000000904007986 */ /* 0x000fe2000c101904 */
[----:B------:R-:W-:Y:S05]  /*0110*/  EXIT ;  /* 0x000000000000794d */ /* 0x000fea0003800000 */
.L_x_20:
        /* <DEDUP_REMOVED lines=14> */
.L_x_24:


//--------------------- .text._Z16fill_random_flatPfmj --------------------------
	.section	.text._Z16fill_random_flatPfmj,"ax",@progbits
	.align	128
        .global         _Z16fill_random_flatPfmj
        .type           _Z16fill_random_flatPfmj,@function
        .size           _Z16fill_random_flatPfmj,(.L_x_25 - _Z16fill_random_flatPfmj)
        .other          _Z16fill_random_flatPfmj,@"STO_CUDA_ENTRY STV_DEFAULT"
_Z16fill_random_flatPfmj:
.text._Z16fill_random_flatPfmj:
[----:B------:R-:W-:Y:S01]  /*0000*/  LDC R1, c[0x0][0x37c] ;  /* 0x0000df00ff017b82 */ /* 0x000fe20000000800 */
[----:B------:R-:W0:Y:S07]  /*0010*/  S2R R2, SR_TID.X ;  /* 0x0000000000027919 */ /* 0x000e2e0000002100 */
[----:B------:R-:W0:Y:S01]  /*0020*/  S2UR UR4, SR_CTAID.X ;  /* 0x00000000000479c3 */ /* 0x000e220000002500 */
[----:B------:R-:W1:Y:S01]  /*0030*/  LDCU.64 UR8, c[0x0][0x388] ;  /* 0x00007100ff0877ac */ /* 0x000e620008000a00 */
[----:B------:R-:W-:-:S06]  /*0040*/  IMAD.MOV.U32 R3, RZ, RZ, RZ ;  /* 0x000000ffff037224 */ /* 0x000fcc00078e00ff */
[----:B------:R-:W0:Y:S02]  /*0050*/  LDC R7, c[0x0][0x360] ;  /* 0x0000d800ff077b82 */ /* 0x000e240000000800 */
[----:B0-----:R-:W-:-:S03]  /*0060*/  IMAD.WIDE.U32 R4, R7, UR4, R2 ;  /* 0x0000000407047c25 */ /* 0x001fc6000f8e0002 */
[----:B-1----:R-:W-:-:S04]  /*0070*/  ISETP.GE.U32.AND P0, PT, R4, UR8, PT ;  /* 0x0000000804007c0c */ /* 0x002fc8000bf06070 */
[----:B------:R-:W-:-:S13]  /*0080*/  ISETP.GE.U32.AND.EX P0, PT, R5, UR9, PT, P0 ;  /* 0x0000000905007c0c */ /* 0x000fda000bf06100 */
[----:B------:R-:W-:Y:S05]  /*0090*/  @P0 EXIT ;  /* 0x000000000000094d */ /* 0x000fea0003800000 */
[----:B------:R-:W0:Y:S01]  /*00a0*/  LDCU UR4, c[0x0][0x370] ;  /* 0x00006e00ff0477ac */ /* 0x000e220008000800 */
[----:B------:R-:W-:Y:S02]  /*00b0*/  IMAD.MOV.U32 R9, RZ, RZ, R4 ;  /* 0x000000ffff097224 */ /* 0x000fe400078e0004 */
[----:B------:R-:W-:Y:S01]  /*00c0*/  IMAD.MOV.U32 R8, RZ, RZ, R5 ;  /* 0x000000ffff087224 */ /* 0x000fe200078e0005 */
[----:B------:R-:W1:Y:S01]  /*00d0*/  LDCU.64 UR6, c[0x0][0x358] ;  /* 0x00006b00ff0677ac */ /* 0x000e620008000a00 */
[----:B------:R-:W2:Y:S01]  /*00e0*/  LDCU UR5, c[0x0][0x390] ;  /* 0x00007200ff0577ac */ /* 0x000ea20008000800 */
[----:B------:R-:W3:Y:S01]  /*00f0*/  LDCU.64 UR10, c[0x0][0x380] ;  /* 0x00007000ff0a77ac */ /* 0x000ee20008000a00 */
[----:B0-----:R-:W-:Y:S01]  /*0100*/  IMAD.WIDE.U32 R2, R7, UR4, RZ ;  /* 0x0000000407027c25 */ /* 0x001fe2000f8e00ff */
[----:B------:R-:W-:-:S03]  /*0110*/  UMOV UR4, URZ ;  /* 0x000000ff00047c82 */ /* 0x000fc60008000000 */
[----:B-1----:R-:W-:-:S07]  /*0120*/  VIADD R6, R3, UR4 ;  /* 0x0000000403067c36 */ /* 0x002fce0008000000 */
.L_x_21:
[C---:B--2---:R-:W-:Y:S01]  /*0130*/  LOP3.LUT R0, R9.reuse, UR5, RZ, 0x3c, !PT ;  /* 0x0000000509007c12 */ /* 0x044fe2000f8e3cff */
[----:B------:R-:W-:Y:S01]  /*0140*/  IMAD.MOV.U32 R7, RZ, RZ, 0x40000000 ;  /* 0x40000000ff077424 */ /* 0x000fe200078e00ff */
[----:B---3--:R-:W-:Y:S02]  /*0150*/  LEA R4, P0, R9, UR10, 0x2 ;  /* 0x0000000a09047c11 */ /* 0x008fe4000f8010ff */
[----:B------:R-:W-:-:S04]  /*0160*/  SHF.R.U32.HI R5, RZ, 0x10, R0 ;  /* 0x00000010ff057819 */ /* 0x000fc80000011600 */
[----:B------:R-:W-:-:S05]  /*0170*/  LOP3.LUT R5, R0, 0x3d, R5, 0x96, !PT ;  /* 0x0000003d00057812 */ /* 0x000fca00078e9605 */
[----:B------:R-:W-:-:S05]  /*0180*/  IMAD R5, R5, 0x9, RZ ;  /* 0x0000000905057824 */ /* 0x000fca00078e02ff */
[----:B------:R-:W-:-:S04]  /*0190*/  SHF.R.U32.HI R0, RZ, 0x4, R5 ;  /* 0x00000004ff007819 */ /* 0x000fc80000011605 */
[----:B------:R-:W-:-:S05]  /*01a0*/  LOP3.LUT R0, R0, R5, RZ, 0x3c, !PT ;  /* 0x0000000500007212 */ /* 0x000fca00078e3cff */
[----:B------:R-:W-:-:S05]  /*01b0*/  IMAD R0, R0, 0x27d4eb2d, RZ ;  /* 0x27d4eb2d00007824 */ /* 0x000fca00078e02ff */
[----:B------:R-:W-:-:S04]  /*01c0*/  SHF.R.U32.HI R5, RZ, 0xf, R0 ;  /* 0x0000000fff057819 */ /* 0x000fc80000011600 */
[----:B------:R-:W-:-:S04]  /*01d0*/  LOP3.LUT R5, R5, 0xffffff, R0, 0x78, !PT ;  /* 0x00ffffff05057812 */ /* 0x000fc800078e7800 */
[----:B------:R-:W-:-:S05]  /*01e0*/  I2FP.F32.U32 R5, R5 ;  /* 0x0000000500057245 */ /* 0x000fca0000201000 */
[----:B------:R-:W-:Y:S01]  /*01f0*/  FMUL R0, R5, 5.9604644775390625e-08 ;  /* 0x3380000005007820 */ /* 0x000fe20000400000 */
[C---:B------:R-:W-:Y:S02]  /*0200*/  LEA.HI.X R5, R9.reuse, UR11, R8, 0x2, P0 ;  /* 0x0000000b09057c11 */ /* 0x040fe400080f1408 */
[----:B------:R-:W-:Y:S01]  /*0210*/  IADD3 R9, P0, PT, R9, R2, RZ ;  /* 0x0000000209097210 */ /* 0x000fe20007f1e0ff */
[----:B------:R-:W-:-:S04]  /*0220*/  FFMA R7, R0, R7, -1 ;  /* 0xbf80000000077423 */ /* 0x000fc80000000007 */
[----:B------:R-:W-:Y:S01]  /*0230*/  IMAD.X R8, R8, 0x1, R6, P0 ;  /* 0x0000000108087824 */ /* 0x000fe200000e0606 */
[----:B------:R0:W-:Y:S01]  /*0240*/  STG.E desc[UR6][R4.64], R7 ;  /* 0x0000000704007986 */ /* 0x0001e2000c101906 */
[----:B------:R-:W-:-:S04]  /*0250*/  ISETP.GE.U32.AND P0, PT, R9, UR8, PT ;  /* 0x0000000809007c0c */ /* 0x000fc8000bf06070 */
[----:B------:R-:W-:-:S13]  /*0260*/  ISETP.GE.U32.AND.EX P0, PT, R8, UR9, PT, P0 ;  /* 0x0000000908007c0c */ /* 0x000fda000bf06100 */
[----:B0-----:R-:W-:Y:S05]  /*0270*/  @!P0 BRA `(.L_x_21) ;  /* 0xfffffffc00ac8947 */ /* 0x001fea000383ffff */
[----:B------:R-:W-:Y:S05]  /*0280*/  EXIT ;  /* 0x000000000000794d */ /* 0x000fea0003800000 */
.L_x_22:
        /* <DEDUP_REMOVED lines=15> */
.L_x_25:


//--------------------- .nv.shared._Z21reduce_row_max_updatePKfiiPfPii --------------------------
	.section	.nv.shared._Z21reduce_row_max_updatePKfiiPfPii,"aw",@nobits
	.sectionflags	@""
	.align	4
.nv.shared._Z21reduce_row_max_updatePKfiiPfPii:
	.zero		3072


//--------------------- .nv.shared.reserved.0     --------------------------
	.section	.nv.shared.reserved.0,"aw",@nobits
	.weak		__nv_reservedSMEM_offset_0_alias
	.size		__nv_reservedSMEM_offset_0_alias, 0, 64
	.other		__nv_reservedSMEM_offset_0_alias,@"STO_CUDA_RESERVED_SHARED STV_DEFAULT"
__nv_reservedSMEM_offset_0_alias:
	.zero		0
	.zero		64


//--------------------- .nv.constant0._Z21reduce_row_max_updatePKfiiPfPii --------------------------
	.section	.nv.constant0._Z21reduce_row_max_updatePKfiiPfPii,"a",@progbits
	.sectionflags	@""
	.align	4
.nv.constant0._Z21reduce_row_max_updatePKfiiPfPii:
	.zero		932


//--------------------- .nv.constant0._Z9init_bestPfPii --------------------------
	.section	.nv.constant0._Z9init_bestPfPii,"a",@progbits
	.sectionflags	@""
	.align	4
.nv.constant0._Z9init_bestPfPii:
	.zero		916


//--------------------- .nv.constant0._Z16fill_random_flatPfmj --------------------------
	.section	.nv.constant0._Z16fill_random_flatPfmj,"a",@progbits
	.sectionflags	@""
	.align	4
.nv.constant0._Z16fill_random_flatPfmj:
	.zero		916


//--------------------- SYMBOLS --------------------------

	.type		.nv.reservedSmem.offset0,@object
	.size		.nv.reservedSmem.offset0,0x4
	.type		.nv.reservedSmem.cap,@object
	.size		.nv.reservedSmem.cap,0x4
